	.headerflags	@"EF_CUDA_TEXMODE_UNIFIED EF_CUDA_64BIT_ADDRESS EF_CUDA_ACCELERATORS EF_CUDA_SM90 EF_CUDA_VIRTUAL_SM(EF_CUDA_SM90)"
	.elftype	@"ET_EXEC"


//--------------------- .nv.info                  --------------------------
	.section	.nv.info,"",@"SHT_CUDA_INFO"
	.align	4


	//----- nvinfo : EIATTR_REGCOUNT
	.align		4
        /*0000*/ 	.byte	0x04, 0x2f
        /*0002*/ 	.short	(.L_1 - .L_0)
	.align		4
.L_0:
        /*0004*/ 	.word	index@(triton_poi_fused_clone_4)
        /*0008*/ 	.word	0x0000000e


	//----- nvinfo : EIATTR_MIN_STACK_SIZE
	.align		4
.L_1:
        /*000c*/ 	.byte	0x04, 0x12
        /*000e*/ 	.short	(.L_3 - .L_2)
	.align		4
.L_2:
        /*0010*/ 	.word	index@(triton_poi_fused_clone_4)
        /*0014*/ 	.word	0x00000000


	//----- nvinfo : EIATTR_FRAME_SIZE
	.align		4
.L_3:
        /*0018*/ 	.byte	0x04, 0x11
        /*001a*/ 	.short	(.L_5 - .L_4)
	.align		4
.L_4:
        /*001c*/ 	.word	index@(triton_poi_fused_clone_4)
        /*0020*/ 	.word	0x00000000


	//----- nvinfo : EIATTR_MIN_STACK_SIZE
	.align		4
.L_5:
        /*0024*/ 	.byte	0x04, 0x12
        /*0026*/ 	.short	(.L_7 - .L_6)
	.align		4
.L_6:
        /*0028*/ 	.word	index@(triton_poi_fused_clone_4)
        /*002c*/ 	.word	0x00000000
.L_7:


//--------------------- .nv.info.triton_poi_fused_clone_4 --------------------------
	.section	.nv.info.triton_poi_fused_clone_4,"",@"SHT_CUDA_INFO"
	.sectionflags	@""
	.align	4


	//----- nvinfo : EIATTR_CUDA_API_VERSION
	.align		4
        /*0000*/ 	.byte	0x04, 0x37
        /*0002*/ 	.short	(.L_9 - .L_8)
.L_8:
        /*0004*/ 	.word	0x0000007c


	//----- nvinfo : EIATTR_KPARAM_INFO
	.align		4
.L_9:
        /*0008*/ 	.byte	0x04, 0x17
        /*000a*/ 	.short	(.L_11 - .L_10)
.L_10:
        /*000c*/ 	.word	0x00000000
        /*0010*/ 	.short	0x0003
        /*0012*/ 	.short	0x0014
        /*0014*/ 	.byte	0x00, 0xf0, 0x11, 0x00


	//----- nvinfo : EIATTR_KPARAM_INFO
	.align		4
.L_11:
        /*0018*/ 	.byte	0x04, 0x17
        /*001a*/ 	.short	(.L_13 - .L_12)
.L_12:
        /*001c*/ 	.word	0x00000000
        /*0020*/ 	.short	0x0002
        /*0022*/ 	.short	0x0010
        /*0024*/ 	.byte	0x00, 0xf0, 0x11, 0x00


	//----- nvinfo : EIATTR_KPARAM_INFO
	.align		4
.L_13:
        /*0028*/ 	.byte	0x04, 0x17
        /*002a*/ 	.short	(.L_15 - .L_14)
.L_14:
        /*002c*/ 	.word	0x00000000
        /*0030*/ 	.short	0x0001
        /*0032*/ 	.short	0x0008
        /*0034*/ 	.byte	0x00, 0xf4, 0x21, 0x00


	//----- nvinfo : EIATTR_KPARAM_INFO
	.align		4
.L_15:
        /*0038*/ 	.byte	0x04, 0x17
        /*003a*/ 	.short	(.L_17 - .L_16)
.L_16:
        /*003c*/ 	.word	0x00000000
        /*0040*/ 	.short	0x0000
        /*0042*/ 	.short	0x0000
        /*0044*/ 	.byte	0x00, 0xf4, 0x21, 0x00


	//----- nvinfo : EIATTR_SPARSE_MMA_MASK
	.align		4
.L_17:
        /*0048*/ 	.byte	0x03, 0x50
        /*004a*/ 	.short	0x0000


	//----- nvinfo : EIATTR_MAXREG_COUNT
	.align		4
        /*004c*/ 	.byte	0x03, 0x1b
        /*004e*/ 	.short	0x00ff


	//----- nvinfo : EIATTR_EXIT_INSTR_OFFSETS
	.align		4
        /*0050*/ 	.byte	0x04, 0x1c
        /*0052*/ 	.short	(.L_19 - .L_18)


	//   ....[0]....
.L_18:
        /*0054*/ 	.word	0x000002d0


	//   ....[1]....
        /*0058*/ 	.word	0x00000330


	//----- nvinfo : EIATTR_REQNTID
	.align		4
.L_19:
        /*005c*/ 	.byte	0x04, 0x10
        /*005e*/ 	.short	(.L_21 - .L_20)
.L_20:
        /*0060*/ 	.word	0x00000080
        /*0064*/ 	.word	0x00000001
        /*0068*/ 	.word	0x00000001


	//----- nvinfo : EIATTR_CBANK_PARAM_SIZE
	.align		4
.L_21:
        /*006c*/ 	.byte	0x03, 0x19
        /*006e*/ 	.short	0x0018


	//----- nvinfo : EIATTR_PARAM_CBANK
	.align		4
        /*0070*/ 	.byte	0x04, 0x0a
        /*0072*/ 	.short	(.L_23 - .L_22)
	.align		4
.L_22:
        /*0074*/ 	.word	index@(.nv.constant0.triton_poi_fused_clone_4)
        /*0078*/ 	.short	0x0210
        /*007a*/ 	.short	0x0018


	//----- nvinfo : EIATTR_SW_WAR
	.align		4
.L_23:
        /*007c*/ 	.byte	0x04, 0x36
        /*007e*/ 	.short	(.L_25 - .L_24)
.L_24:
        /*0080*/ 	.word	0x00000008
.L_25:


//--------------------- .nv.callgraph             --------------------------
	.section	.nv.callgraph,"",@"SHT_CUDA_CALLGRAPH"
	.align	4
	.sectionentsize	8
	.align		4
        /*0000*/ 	.word	0x00000000
	.align		4
        /*0004*/ 	.word	0xffffffff
	.align		4
        /*0008*/ 	.word	0x00000000
	.align		4
        /*000c*/ 	.word	0xfffffffe
	.align		4
        /*0010*/ 	.word	0x00000000
	.align		4
        /*0014*/ 	.word	0xfffffffd
	.align		4
        /*0018*/ 	.word	0x00000000
	.align		4
        /*001c*/ 	.word	0xfffffffc


//--------------------- .text.triton_poi_fused_clone_4 --------------------------
	.section	.text.triton_poi_fused_clone_4,"ax",@progbits
	.sectionflags	@"SHF_BARRIERS=1"
	.align	128
        .global         triton_poi_fused_clone_4
        .type           triton_poi_fused_clone_4,@function
        .size           triton_poi_fused_clone_4,(.L_x_1 - triton_poi_fused_clone_4)
        .other          triton_poi_fused_clone_4,@"STO_CUDA_ENTRY STV_DEFAULT"
triton_poi_fused_clone_4:
.text.triton_poi_fused_clone_4:
[----:B------:R-:W0:Y:S02]  /*0000*/  LDC R1, c[0x0][0x28] ;  /* 0x00000a00ff017b82 */ /* 0x000e240000000800 */
[----:B------:R-:W1:Y:S01]  /*0010*/  S2R R5, SR_CTAID.Y ;  /* 0x0000000000057919 */ /* 0x000e620000002600 */
[----:B------:R-:W2:Y:S01]  /*0020*/  LDC.64 R2, c[0x0][0x210] ;  /* 0x00008400ff027b82 */ /* 0x000ea20000000a00 */
[----:B------:R-:W-:Y:S01]  /*0030*/  ULDC.64 UR6, c[0x0][0x208] ;  /* 0x0000820000067ab9 */ /* 0x000fe20000000a00 */
[----:B------:R-:W3:Y:S01]  /*0040*/  S2R R0, SR_TID.X ;  /* 0x0000000000007919 */ /* 0x000ee20000002100 */
[----:B------:R-:W4:Y:S01]  /*0050*/  S2R R6, SR_CTAID.X ;  /* 0x0000000000067919 */ /* 0x000f220000002500 */
[----:B-1----:R-:W-:Y:S01]  /*0060*/  IMAD.SHL.U32 R5, R5, 0x10, RZ ;  /* 0x0000001005057824 */ /* 0x002fe200078e00ff */
[----:B---3--:R-:W-:-:S04]  /*0070*/  SHF.R.U32.HI R8, RZ, 0x4, R0 ;  /* 0x00000004ff087819 */ /* 0x008fc80000011600 */
[----:B------:R-:W-:-:S04]  /*0080*/  LOP3.LUT R4, R5, 0xf, R0, 0xf8, !PT ;  /* 0x0000000f05047812 */ /* 0x000fc800078ef800 */
[----:B------:R-:W-:-:S04]  /*0090*/  SHF.R.S32.HI R7, RZ, 0x1f, R4 ;  /* 0x0000001fff077819 */ /* 0x000fc80000011404 */
[----:B------:R-:W-:Y:S01]  /*00a0*/  LEA.HI R9, R7, R4, RZ, 0x2 ;  /* 0x0000000407097211 */ /* 0x000fe200078f10ff */
[----:B----4-:R-:W-:Y:S01]  /*00b0*/  IMAD.SHL.U32 R7, R6, 0x8, RZ ;  /* 0x0000000806077824 */ /* 0x010fe200078e00ff */
[----:B------:R-:W-:Y:S02]  /*00c0*/  SGXT.U32 R6, R8, 0x3 ;  /* 0x000000030806781a */ /* 0x000fe40000000000 */
[C---:B------:R-:W-:Y:S01]  /*00d0*/  LOP3.LUT R11, R9.reuse, 0xfffffffc, RZ, 0xc0, !PT ;  /* 0xfffffffc090b7812 */ /* 0x040fe200078ec0ff */
[----:B------:R-:W-:Y:S01]  /*00e0*/  IMAD.SHL.U32 R9, R9, 0x8, RZ ;  /* 0x0000000809097824 */ /* 0x000fe200078e00ff */
[----:B------:R-:W-:-:S03]  /*00f0*/  LOP3.LUT R8, R7, R6, RZ, 0xfc, !PT ;  /* 0x0000000607087212 */ /* 0x000fc600078efcff */
[----:B------:R-:W-:Y:S01]  /*0100*/  IMAD.IADD R11, R4, 0x1, -R11 ;  /* 0x00000001040b7824 */ /* 0x000fe200078e0a0b */
[----:B------:R-:W-:-:S03]  /*0110*/  ISETP.GE.AND P0, PT, R8, 0x8, PT ;  /* 0x000000080800780c */ /* 0x000fc60003f06270 */
[----:B------:R-:W-:Y:S01]  /*0120*/  IMAD R11, R8, 0x4, R11 ;  /* 0x00000004080b7824 */ /* 0x000fe200078e020b */
[----:B------:R-:W-:Y:S02]  /*0130*/  LOP3.LUT R8, R9, 0xffffffe0, RZ, 0xc0, !PT ;  /* 0xffffffe009087812 */ /* 0x000fe400078ec0ff */
[----:B------:R-:W-:-:S03]  /*0140*/  ISETP.LT.AND P0, PT, R4, 0x10, !P0 ;  /* 0x000000100400780c */ /* 0x000fc60004701270 */
[----:B------:R-:W-:Y:S02]  /*0150*/  IMAD.IADD R11, R11, 0x1, R8 ;  /* 0x000000010b0b7824 */ /* 0x000fe400078e0208 */
[----:B------:R-:W-:Y:S02]  /*0160*/  IMAD.MOV.U32 R8, RZ, RZ, RZ ;  /* 0x000000ffff087224 */ /* 0x000fe400078e00ff */
[----:B--2---:R-:W-:-:S06]  /*0170*/  IMAD.WIDE R2, R11, 0x4, R2 ;  /* 0x000000040b027825 */ /* 0x004fcc00078e0202 */
[----:B------:R1:W2:Y:S01]  /*0180*/  @P0 LDG.E.EL R8, desc[UR6][R2.64] ;  /* 0x0000000602080981 */ /* 0x0002a2000c2e1900 */
[----:B------:R-:W3:Y:S01]  /*0190*/  S2UR UR5, SR_CgaCtaId ;  /* 0x00000000000579c3 */ /* 0x000ee20000008800 */
[----:B------:R-:W-:Y:S01]  /*01a0*/  IMAD.SHL.U32 R9, R0, 0x8, RZ ;  /* 0x0000000800097824 */ /* 0x000fe200078e00ff */
[----:B------:R-:W-:Y:S01]  /*01b0*/  UMOV UR4, 0x400 ;  /* 0x0000040000047882 */ /* 0x000fe20000000000 */
[----:B------:R-:W-:-:S03]  /*01c0*/  SHF.R.U32.HI R4, RZ, 0x3, R0 ;  /* 0x00000003ff047819 */ /* 0x000fc60000011600 */
[----:B------:R-:W-:Y:S02]  /*01d0*/  LOP3.LUT R10, R6, 0x78, R9, 0xf8, !PT ;  /* 0x00000078060a7812 */ /* 0x000fe400078ef809 */
[----:B------:R-:W-:Y:S02]  /*01e0*/  SHF.R.U32.HI R9, RZ, 0x3, R9 ;  /* 0x00000003ff097819 */ /* 0x000fe40000011609 */
[----:B------:R-:W-:Y:S02]  /*01f0*/  LOP3.LUT R6, R7, 0x7, R0, 0xf8, !PT ;  /* 0x0000000707067812 */ /* 0x000fe400078ef800 */
[----:B------:R-:W-:Y:S02]  /*0200*/  SGXT.U32 R7, R9, 0x4 ;  /* 0x000000040907781a */ /* 0x000fe40000000000 */
[----:B------:R-:W-:Y:S02]  /*0210*/  SGXT.U32 R4, R4, 0x4 ;  /* 0x000000040404781a */ /* 0x000fe40000000000 */
[----:B------:R-:W-:Y:S01]  /*0220*/  ISETP.GE.AND P0, PT, R6, 0x8, PT ;  /* 0x000000080600780c */ /* 0x000fe20003f06270 */
[----:B------:R-:W-:Y:S01]  /*0230*/  IMAD.IADD R7, R10, 0x1, R7 ;  /* 0x000000010a077824 */ /* 0x000fe200078e0207 */
[----:B------:R-:W-:-:S02]  /*0240*/  LOP3.LUT R5, R5, R4, RZ, 0xfc, !PT ;  /* 0x0000000405057212 */ /* 0x000fc400078efcff */
[----:B-1----:R-:W-:Y:S02]  /*0250*/  LOP3.LUT R3, R0, 0x7f, RZ, 0xc0, !PT ;  /* 0x0000007f00037812 */ /* 0x002fe400078ec0ff */
[----:B------:R-:W-:Y:S01]  /*0260*/  ISETP.LT.AND P0, PT, R5, 0x10, !P0 ;  /* 0x000000100500780c */ /* 0x000fe20004701270 */
[----:B---3--:R-:W-:Y:S02]  /*0270*/  UPRMT UR4, UR5, 0x654, UR4 ;  /* 0x0000065405047896 */ /* 0x008fe40008000004 */
[----:B------:R-:W-:-:S04]  /*0280*/  IMAD.IADD R3, R4, 0x1, R3 ;  /* 0x0000000104037824 */ /* 0x000fc800078e0203 */
[----:B------:R-:W-:Y:S02]  /*0290*/  LEA R7, R7, UR4, 0x2 ;  /* 0x0000000407077c11 */ /* 0x000fe4000f8e10ff */
[----:B------:R-:W-:-:S03]  /*02a0*/  LEA R0, R3, UR4, 0x2 ;  /* 0x0000000403007c11 */ /* 0x000fc6000f8e10ff */
[----:B--2---:R1:W-:Y:S01]  /*02b0*/  STS [R7], R8 ;  /* 0x0000000807007388 */ /* 0x0043e20000000800 */
[----:B------:R-:W-:Y:S06]  /*02c0*/  BAR.SYNC.DEFER_BLOCKING 0x0 ;  /* 0x0000000000007b1d */ /* 0x000fec0000010000 */
[----:B-1----:R-:W-:Y:S05]  /*02d0*/  @!P0 EXIT ;  /* 0x000000000000894d */ /* 0x002fea0003800000 */
[----:B------:R-:W0:Y:S01]  /*02e0*/  LDS R7, [R0] ;  /* 0x0000000000077984 */ /* 0x000e220000000800 */
[----:B------:R-:W1:Y:S01]  /*02f0*/  LDC.64 R2, c[0x0][0x218] ;  /* 0x00008600ff027b82 */ /* 0x000e620000000a00 */
[----:B------:R-:W-:-:S04]  /*0300*/  IMAD R5, R5, 0x8, R6 ;  /* 0x0000000805057824 */ /* 0x000fc800078e0206 */
[----:B-1----:R-:W-:-:S05]  /*0310*/  IMAD.WIDE R2, R5, 0x4, R2 ;  /* 0x0000000405027825 */ /* 0x002fca00078e0202 */
[----:B0-----:R-:W-:Y:S01]  /*0320*/  STG.E desc[UR6][R2.64], R7 ;  /* 0x0000000702007986 */ /* 0x001fe2000c101906 */
[----:B------:R-:W-:Y:S05]  /*0330*/  EXIT ;  /* 0x000000000000794d */ /* 0x000fea0003800000 */
.L_x_0:
[----:B------:R-:W-:-:S00]  /*0340*/  BRA `(.L_x_0) ;  /* 0xfffffffc00fc7947 */ /* 0x000fc0000383ffff */
[----:B------:R-:W-:-:S00]  /*0350*/  NOP ;  /* 0x0000000000007918 */ /* 0x000fc00000000000 */
        /* <DEDUP_REMOVED lines=10> */
.L_x_1:


//--------------------- .nv.shared.triton_poi_fused_clone_4 --------------------------
	.section	.nv.shared.triton_poi_fused_clone_4,"aw",@nobits
	.sectionflags	@""
	.align	16
	.zero		1024


//--------------------- .nv.constant0.triton_poi_fused_clone_4 --------------------------
	.section	.nv.constant0.triton_poi_fused_clone_4,"a",@progbits
	.sectionflags	@""
	.align	4
.nv.constant0.triton_poi_fused_clone_4:
	.zero		552
